	.headerflags	@"EF_CUDA_TEXMODE_UNIFIED EF_CUDA_64BIT_ADDRESS EF_CUDA_SM86 EF_CUDA_VIRTUAL_SM(EF_CUDA_SM86)"
	.elftype	@"ET_EXEC"


//--------------------- .nv.info                  --------------------------
	.section	.nv.info,"",@"SHT_CUDA_INFO"
	.align	4


	//----- nvinfo : EIATTR_REGCOUNT
	.align		4
        /*0000*/ 	.byte	0x04, 0x2f
        /*0002*/ 	.short	(.L_1 - .L_0)
	.align		4
.L_0:
        /*0004*/ 	.word	index@(triton_)
        /*0008*/ 	.word	0x00000028


	//----- nvinfo : EIATTR_MIN_STACK_SIZE
	.align		4
.L_1:
        /*000c*/ 	.byte	0x04, 0x12
        /*000e*/ 	.short	(.L_3 - .L_2)
	.align		4
.L_2:
        /*0010*/ 	.word	index@(triton_)
        /*0014*/ 	.word	0x00000000


	//----- nvinfo : EIATTR_FRAME_SIZE
	.align		4
.L_3:
        /*0018*/ 	.byte	0x04, 0x11
        /*001a*/ 	.short	(.L_5 - .L_4)
	.align		4
.L_4:
        /*001c*/ 	.word	index@(triton_)
        /*0020*/ 	.word	0x00000000


	//----- nvinfo : EIATTR_MIN_STACK_SIZE
	.align		4
.L_5:
        /*0024*/ 	.byte	0x04, 0x12
        /*0026*/ 	.short	(.L_7 - .L_6)
	.align		4
.L_6:
        /*0028*/ 	.word	index@(triton_)
        /*002c*/ 	.word	0x00000000
.L_7:


//--------------------- .nv.info.triton_          --------------------------
	.section	.nv.info.triton_,"",@"SHT_CUDA_INFO"
	.sectionflags	@""
	.align	4


	//----- nvinfo : EIATTR_CUDA_API_VERSION
	.align		4
        /*0000*/ 	.byte	0x04, 0x37
        /*0002*/ 	.short	(.L_9 - .L_8)
.L_8:
        /*0004*/ 	.word	0x0000007c


	//----- nvinfo : EIATTR_SW2861232_WAR
	.align		4
.L_9:
        /*0008*/ 	.byte	0x01, 0x35
	.zero		2


	//----- nvinfo : EIATTR_PARAM_CBANK
	.align		4
        /*000c*/ 	.byte	0x04, 0x0a
        /*000e*/ 	.short	(.L_11 - .L_10)
	.align		4
.L_10:
        /*0010*/ 	.word	index@(.nv.constant0.triton_)
        /*0014*/ 	.short	0x0160
        /*0016*/ 	.short	0x0040


	//----- nvinfo : EIATTR_CBANK_PARAM_SIZE
	.align		4
.L_11:
        /*0018*/ 	.byte	0x03, 0x19
        /*001a*/ 	.short	0x0040


	//----- nvinfo : EIATTR_KPARAM_INFO
	.align		4
        /*001c*/ 	.byte	0x04, 0x17
        /*001e*/ 	.short	(.L_13 - .L_12)
.L_12:
        /*0020*/ 	.word	0x00000000
        /*0024*/ 	.short	0x0007
        /*0026*/ 	.short	0x0038
        /*0028*/ 	.byte	0x00, 0xf4, 0x21, 0x00


	//----- nvinfo : EIATTR_KPARAM_INFO
	.align		4
.L_13:
        /*002c*/ 	.byte	0x04, 0x17
        /*002e*/ 	.short	(.L_15 - .L_14)
.L_14:
        /*0030*/ 	.word	0x00000000
        /*0034*/ 	.short	0x0006
        /*0036*/ 	.short	0x0030
        /*0038*/ 	.byte	0x00, 0xf0, 0x11, 0x00


	//----- nvinfo : EIATTR_KPARAM_INFO
	.align		4
.L_15:
        /*003c*/ 	.byte	0x04, 0x17
        /*003e*/ 	.short	(.L_17 - .L_16)
.L_16:
        /*0040*/ 	.word	0x00000000
        /*0044*/ 	.short	0x0005
        /*0046*/ 	.short	0x0028
        /*0048*/ 	.byte	0x00, 0xf4, 0x21, 0x00


	//----- nvinfo : EIATTR_KPARAM_INFO
	.align		4
.L_17:
        /*004c*/ 	.byte	0x04, 0x17
        /*004e*/ 	.short	(.L_19 - .L_18)
.L_18:
        /*0050*/ 	.word	0x00000000
        /*0054*/ 	.short	0x0004
        /*0056*/ 	.short	0x0020
        /*0058*/ 	.byte	0x00, 0xf4, 0x21, 0x00


	//----- nvinfo : EIATTR_KPARAM_INFO
	.align		4
.L_19:
        /*005c*/ 	.byte	0x04, 0x17
        /*005e*/ 	.short	(.L_21 - .L_20)
.L_20:
        /*0060*/ 	.word	0x00000000
        /*0064*/ 	.short	0x0003
        /*0066*/ 	.short	0x0018
        /*0068*/ 	.byte	0x00, 0xf4, 0x21, 0x00


	//----- nvinfo : EIATTR_KPARAM_INFO
	.align		4
.L_21:
        /*006c*/ 	.byte	0x04, 0x17
        /*006e*/ 	.short	(.L_23 - .L_22)
.L_22:
        /*0070*/ 	.word	0x00000000
        /*0074*/ 	.short	0x0002
        /*0076*/ 	.short	0x0010
        /*0078*/ 	.byte	0x00, 0xf4, 0x21, 0x00


	//----- nvinfo : EIATTR_KPARAM_INFO
	.align		4
.L_23:
        /*007c*/ 	.byte	0x04, 0x17
        /*007e*/ 	.short	(.L_25 - .L_24)
.L_24:
        /*0080*/ 	.word	0x00000000
        /*0084*/ 	.short	0x0001
        /*0086*/ 	.short	0x0008
        /*0088*/ 	.byte	0x00, 0xf4, 0x21, 0x00


	//----- nvinfo : EIATTR_KPARAM_INFO
	.align		4
.L_25:
        /*008c*/ 	.byte	0x04, 0x17
        /*008e*/ 	.short	(.L_27 - .L_26)
.L_26:
        /*0090*/ 	.word	0x00000000
        /*0094*/ 	.short	0x0000
        /*0096*/ 	.short	0x0000
        /*0098*/ 	.byte	0x00, 0xf4, 0x21, 0x00


	//----- nvinfo : EIATTR_MAXREG_COUNT
	.align		4
.L_27:
        /*009c*/ 	.byte	0x03, 0x1b
        /*009e*/ 	.short	0x00ff


	//----- nvinfo : EIATTR_EXIT_INSTR_OFFSETS
	.align		4
        /*00a0*/ 	.byte	0x04, 0x1c
        /*00a2*/ 	.short	(.L_29 - .L_28)


	//   ....[0]....
.L_28:
        /*00a4*/ 	.word	0x00000de0


	//----- nvinfo : EIATTR_REQNTID
	.align		4
.L_29:
        /*00a8*/ 	.byte	0x04, 0x10
        /*00aa*/ 	.short	(.L_31 - .L_30)
.L_30:
        /*00ac*/ 	.word	0x00000080
        /*00b0*/ 	.word	0x00000001
        /*00b4*/ 	.word	0x00000001
.L_31:


//--------------------- .nv.callgraph             --------------------------
	.section	.nv.callgraph,"",@"SHT_CUDA_CALLGRAPH"
	.align	4
	.sectionentsize	8
	.align		4
        /*0000*/ 	.word	0x00000000
	.align		4
        /*0004*/ 	.word	0xffffffff
	.align		4
        /*0008*/ 	.word	0x00000000
	.align		4
        /*000c*/ 	.word	0xfffffffe
	.align		4
        /*0010*/ 	.word	0x00000000
	.align		4
        /*0014*/ 	.word	0xfffffffd
	.align		4
        /*0018*/ 	.word	0x00000000
	.align		4
        /*001c*/ 	.word	0xfffffffc


//--------------------- .nv.rel.action            --------------------------
	.section	.nv.rel.action,"",@"SHT_CUDA_RELOCINFO"
	.align	8
	.sectionentsize	8
        /*0000*/ 	.byte	0x73, 0x00, 0x00, 0x00, 0x00, 0x00, 0x00, 0x00, 0x00, 0x00, 0x00, 0x11, 0x25, 0x00, 0x05, 0x36


//--------------------- .nv.constant0.triton_     --------------------------
	.section	.nv.constant0.triton_,"a",@progbits
	.sectionflags	@""
	.align	4
.nv.constant0.triton_:
	.zero		416


//--------------------- .text.triton_             --------------------------
	.section	.text.triton_,"ax",@progbits
	.sectionflags	@"SHF_BARRIERS=1"
	.sectioninfo	@"SHI_REGISTERS=40"
	.align	128
        .global         triton_
        .type           triton_,@function
        .size           triton_,(.L_x_1 - triton_)
        .other          triton_,@"STO_CUDA_ENTRY STV_DEFAULT"
triton_:
.text.triton_:
[----:B------:R-:W-:Y:S02]  /*0000*/  IMAD.MOV.U32 R1, RZ, RZ, c[0x0][0x28] ;  /* 0x00000a00ff017624 */ /* 0x000fe400078e00ff */
[----:B------:R-:W0:Y:S01]  /*0010*/  S2R R3, SR_TID.X ;  /* 0x0000000000037919 */ /* 0x000e220000002100 */
[----:B------:R-:W-:Y:S01]  /*0020*/  IMAD.MOV.U32 R28, RZ, RZ, 0x2 ;  /* 0x00000002ff1c7424 */ /* 0x000fe200078e00ff */
[----:B------:R-:W-:Y:S02]  /*0030*/  ULDC.64 UR4, c[0x0][0x118] ;  /* 0x0000460000047ab9 */ /* 0x000fe40000000a00 */
[----:B------:R-:W1:Y:S01]  /*0040*/  S2R R33, SR_CTAID.X ;  /* 0x0000000000217919 */ /* 0x000e620000002500 */
[----:B0-----:R-:W-:Y:S02]  /*0050*/  IMAD.SHL.U32 R32, R3, 0x8, RZ ;  /* 0x0000000803207824 */ /* 0x001fe400078e00ff */
[----:B-1----:R-:W-:-:S03]  /*0060*/  IMAD.SHL.U32 R33, R33, 0x800, RZ ;  /* 0x0000080021217824 */ /* 0x002fc600078e00ff */
[----:B------:R-:W-:-:S04]  /*0070*/  LOP3.LUT R32, R32, 0x3f8, RZ, 0xc0, !PT ;  /* 0x000003f820207812 */ /* 0x000fc800078ec0ff */
[----:B------:R-:W-:-:S05]  /*0080*/  LOP3.LUT R23, R32, R33, RZ, 0xfc, !PT ;  /* 0x0000002120177212 */ /* 0x000fca00078efcff */
[----:B------:R-:W-:-:S05]  /*0090*/  IMAD.HI R0, R23, 0x2aaaaaab, RZ ;  /* 0x2aaaaaab17007827 */ /* 0x000fca00078e02ff */
[----:B------:R-:W-:-:S04]  /*00a0*/  SHF.R.U32.HI R5, RZ, 0x1f, R0 ;  /* 0x0000001fff057819 */ /* 0x000fc80000011600 */
[----:B------:R-:W-:-:S05]  /*00b0*/  LEA.HI.SX32 R5, R0, R5, 0x15 ;  /* 0x0000000500057211 */ /* 0x000fca00078faaff */
[----:B------:R-:W-:-:S05]  /*00c0*/  IMAD.WIDE R12, R5, R28, c[0x0][0x168] ;  /* 0x00005a00050c7625 */ /* 0x000fca00078e021c */
[----:B------:R0:W2:Y:S01]  /*00d0*/  LDG.E.EL.U16 R20, [R12.64] ;  /* 0x000000040c147981 */ /* 0x0000a2000c2e1500 */
[----:B------:R-:W-:-:S05]  /*00e0*/  IMAD.WIDE R14, R5, R28, c[0x0][0x170] ;  /* 0x00005c00050e7625 */ /* 0x000fca00078e021c */
[----:B------:R1:W3:Y:S01]  /*00f0*/  LDG.E.EL.U16 R21, [R14.64] ;  /* 0x000000040e157981 */ /* 0x0002e2000c2e1500 */
[----:B------:R-:W-:Y:S01]  /*0100*/  MOV R2, 0x4 ;  /* 0x0000000400027802 */ /* 0x000fe20000000f00 */
[----:B------:R-:W-:-:S04]  /*0110*/  IMAD R9, R5, -0x3000, R23 ;  /* 0xffffd00005097824 */ /* 0x000fc800078e0217 */
[----:B------:R-:W-:-:S04]  /*0120*/  IMAD.WIDE R30, R23, R2, c[0x0][0x160] ;  /* 0x00005800171e7625 */ /* 0x000fc800078e0202 */
[CC--:B------:R-:W-:Y:S01]  /*0130*/  IMAD.WIDE R4, R9.reuse, R28.reuse, c[0x0][0x178] ;  /* 0x00005e0009047625 */ /* 0x0c0fe200078e021c */
[----:B------:R-:W4:Y:S03]  /*0140*/  LDG.E.128 R16, [R30.64] ;  /* 0x000000041e107981 */ /* 0x000f26000c1e1d00 */
[----:B------:R-:W-:Y:S02]  /*0150*/  IMAD.WIDE R8, R9, R28, c[0x0][0x180] ;  /* 0x0000600009087625 */ /* 0x000fe400078e021c */
[----:B------:R-:W5:Y:S04]  /*0160*/  LDG.E.EL.128 R4, [R4.64] ;  /* 0x0000000404047981 */ /* 0x000f68000c2e1d00 */
[----:B------:R-:W4:Y:S01]  /*0170*/  LDG.E.EL.128 R8, [R8.64] ;  /* 0x0000000408087981 */ /* 0x000f22000c2e1d00 */
[----:B------:R-:W-:-:S02]  /*0180*/  SHF.R.S32.HI R0, RZ, 0x1f, R33 ;  /* 0x0000001fff007819 */ /* 0x000fc40000011421 */
[----:B0-----:R-:W-:-:S04]  /*0190*/  LEA R12, P0, R23, c[0x0][0x160], 0x2 ;  /* 0x00005800170c7a11 */ /* 0x001fc800078010ff */
[----:B------:R-:W-:Y:S02]  /*01a0*/  LEA.HI.X R13, R23, c[0x0][0x164], R0, 0x2, P0 ;  /* 0x00005900170d7a11 */ /* 0x000fe400000f1400 */
[----:B------:R-:W-:-:S04]  /*01b0*/  LOP3.LUT R29, R32, 0x400, R33, 0xfe, !PT ;  /* 0x00000400201d7812 */ /* 0x000fc800078efe21 */
[----:B-1----:R-:W4:Y:S01]  /*01c0*/  LDG.E.128 R12, [R12.64+0x10] ;  /* 0x000010040c0c7981 */ /* 0x002f22000c1e1d00 */
[----:B------:R-:W-:-:S04]  /*01d0*/  IMAD.HI R25, R29, 0x2aaaaaab, RZ ;  /* 0x2aaaaaab1d197827 */ /* 0x000fc800078e02ff */
[----:B--2---:R-:W-:-:S05]  /*01e0*/  IMAD.U32 R22, R20, 0x10000, RZ ;  /* 0x0001000014167824 */ /* 0x004fca00078e00ff */
[----:B------:R-:W-:Y:S01]  /*01f0*/  FSETP.GE.AND P0, PT, R22, RZ, PT ;  /* 0x000000ff1600720b */ /* 0x000fe20003f06000 */
[----:B---3--:R-:W-:-:S03]  /*0200*/  IMAD.U32 R23, R21, 0x10000, RZ ;  /* 0x0001000015177824 */ /* 0x008fc600078e00ff */
[----:B------:R-:W-:Y:S02]  /*0210*/  SEL R22, R20, RZ, !P0 ;  /* 0x000000ff14167207 */ /* 0x000fe40004000000 */
[----:B------:R-:W-:-:S03]  /*0220*/  FSETP.GTU.AND P2, PT, R23, RZ, PT ;  /* 0x000000ff1700720b */ /* 0x000fc60003f4c000 */
[----:B------:R-:W-:Y:S02]  /*0230*/  IMAD.U32 R37, R22, 0x10000, RZ ;  /* 0x0001000016257824 */ /* 0x000fe400078e00ff */
[----:B------:R-:W-:Y:S02]  /*0240*/  IMAD.U32 R22, R20, 0x10000, RZ ;  /* 0x0001000014167824 */ /* 0x000fe400078e00ff */
[----:B------:R-:W-:-:S03]  /*0250*/  FADD R37, RZ, -R37 ;  /* 0x80000025ff257221 */ /* 0x000fc60000000000 */
[----:B------:R-:W-:Y:S02]  /*0260*/  FSETP.GE.AND P1, PT, R22, RZ, PT ;  /* 0x000000ff1600720b */ /* 0x000fe40003f26000 */
[----:B------:R-:W-:Y:S02]  /*0270*/  FSETP.NAN.AND P0, PT, R37, R37, PT ;  /* 0x000000252500720b */ /* 0x000fe40003f08000 */
[----:B------:R-:W-:Y:S02]  /*0280*/  SEL R20, R20, RZ, !P1 ;  /* 0x000000ff14147207 */ /* 0x000fe40004800000 */
[----:B------:R-:W-:Y:S02]  /*0290*/  SEL R22, R21, RZ, P2 ;  /* 0x000000ff15167207 */ /* 0x000fe40001000000 */
[----:B------:R-:W-:Y:S01]  /*02a0*/  FSETP.GTU.AND P2, PT, R23, RZ, PT ;  /* 0x000000ff1700720b */ /* 0x000fe20003f4c000 */
[----:B------:R-:W-:Y:S01]  /*02b0*/  IMAD.U32 R36, R20, 0x10000, RZ ;  /* 0x0001000014247824 */ /* 0x000fe200078e00ff */
[----:B------:R-:W-:-:S02]  /*02c0*/  SHF.L.U32 R22, R22, 0x10, RZ ;  /* 0x0000001016167819 */ /* 0x000fc400000006ff */
[----:B------:R-:W-:Y:S01]  /*02d0*/  SHF.R.U32.HI R20, RZ, 0x1f, R25 ;  /* 0x0000001fff147819 */ /* 0x000fe20000011619 */
[----:B------:R-:W-:Y:S01]  /*02e0*/  FADD R36, RZ, -R36 ;  /* 0x80000024ff247221 */ /* 0x000fe20000000000 */
[----:B------:R-:W-:Y:S02]  /*02f0*/  FSETP.GT.AND P1, PT, R37, R22, PT ;  /* 0x000000162500720b */ /* 0x000fe40003f24000 */
[----:B------:R-:W-:Y:S02]  /*0300*/  LEA.HI.SX32 R25, R25, R20, 0x15 ;  /* 0x0000001419197211 */ /* 0x000fe400078faaff */
[----:B------:R-:W-:Y:S02]  /*0310*/  @!P0 FSEL R37, R37, R22, P1 ;  /* 0x0000001625258208 */ /* 0x000fe40000800000 */
[----:B------:R-:W-:Y:S01]  /*0320*/  SEL R21, R21, RZ, P2 ;  /* 0x000000ff15157207 */ /* 0x000fe20001000000 */
[----:B------:R-:W-:Y:S01]  /*0330*/  IMAD.WIDE R22, R25, R28, c[0x0][0x168] ;  /* 0x00005a0019167625 */ /* 0x000fe200078e021c */
[----:B------:R-:W-:Y:S01]  /*0340*/  FSETP.NAN.AND P1, PT, R36, R36, PT ;  /* 0x000000242400720b */ /* 0x000fe20003f28000 */
[----:B------:R-:W-:-:S02]  /*0350*/  FMUL R37, R37, 0.0078740157186985015869 ;  /* 0x3c01020425257820 */ /* 0x000fc40000400000 */
[----:B------:R-:W-:Y:S01]  /*0360*/  IMAD.U32 R27, R21, 0x10000, RZ ;  /* 0x00010000151b7824 */ /* 0x000fe200078e00ff */
[----:B------:R0:W2:Y:S01]  /*0370*/  LDG.E.EL.U16 R35, [R22.64] ;  /* 0x0000000416237981 */ /* 0x0000a2000c2e1500 */
[----:B------:R-:W-:Y:S01]  /*0380*/  IMAD.WIDE R20, R25, R28, c[0x0][0x170] ;  /* 0x00005c0019147625 */ /* 0x000fe200078e021c */
[----:B------:R-:W-:Y:S02]  /*0390*/  FSETP.GT.AND P2, PT, R37, 9.9999997473787516356e-06, PT ;  /* 0x3727c5ac2500780b */ /* 0x000fe40003f44000 */
[CC--:B------:R-:W-:Y:S02]  /*03a0*/  FSETP.GT.AND P0, PT, R36.reuse, R27.reuse, PT ;  /* 0x0000001b2400720b */ /* 0x0c0fe40003f04000 */
[----:B------:R1:W3:Y:S03]  /*03b0*/  LDG.E.EL.U16 R34, [R20.64] ;  /* 0x0000000414227981 */ /* 0x0002e6000c2e1500 */
[----:B------:R-:W-:-:S02]  /*03c0*/  @!P1 FSEL R36, R36, R27, P0 ;  /* 0x0000001b24249208 */ /* 0x000fc40000000000 */
[----:B------:R-:W-:-:S03]  /*03d0*/  FSETP.NAN.AND P0, PT, R37, R37, PT ;  /* 0x000000252500720b */ /* 0x000fc60003f08000 */
[----:B------:R-:W-:Y:S01]  /*03e0*/  FMUL R36, R36, 0.0078740157186985015869 ;  /* 0x3c01020424247820 */ /* 0x000fe20000400000 */
[----:B------:R-:W-:-:S04]  /*03f0*/  @!P2 FSEL R37, R37, 9.9999997473787516356e-06, P0 ;  /* 0x3727c5ac2525a808 */ /* 0x000fc80000000000 */
[C---:B------:R-:W-:Y:S02]  /*0400*/  FSETP.GT.AND P0, PT, R36.reuse, 9.9999997473787516356e-06, PT ;  /* 0x3727c5ac2400780b */ /* 0x040fe40003f04000 */
[----:B----4-:R-:W-:Y:S01]  /*0410*/  I2FP.F32.S32 R16, R16 ;  /* 0x0000001000107245 */ /* 0x010fe20000201400 */
[----:B------:R-:W-:Y:S01]  /*0420*/  IMAD R29, R25, -0x3000, R29 ;  /* 0xffffd000191d7824 */ /* 0x000fe200078e021d */
[----:B------:R-:W-:Y:S01]  /*0430*/  FSETP.NAN.AND P1, PT, R36, R36, PT ;  /* 0x000000242400720b */ /* 0x000fe20003f28000 */
[C---:B------:R-:W-:Y:S01]  /*0440*/  IMAD.U32 R25, R8.reuse, 0x10000, RZ ;  /* 0x0001000008197824 */ /* 0x040fe200078e00ff */
[----:B------:R-:W-:Y:S01]  /*0450*/  PRMT R8, R8, 0x7632, R8 ;  /* 0x0000763208087816 */ /* 0x000fe20000000008 */
[----:B-----5:R-:W-:Y:S01]  /*0460*/  IMAD.U32 R24, R4, 0x10000, RZ ;  /* 0x0001000004187824 */ /* 0x020fe200078e00ff */
[----:B------:R-:W-:Y:S01]  /*0470*/  FMUL R16, R16, R37 ;  /* 0x0000002510107220 */ /* 0x000fe20000400000 */
[C---:B------:R-:W-:Y:S02]  /*0480*/  PRMT R27, R5.reuse, 0x7632, R27 ;  /* 0x00007632051b7816 */ /* 0x040fe4000000001b */
[----:B------:R-:W-:-:S02]  /*0490*/  SHF.L.U32 R26, R5, 0x10, RZ ;  /* 0x00000010051a7819 */ /* 0x000fc400000006ff */
[----:B------:R-:W-:Y:S02]  /*04a0*/  I2FP.F32.S32 R17, R17 ;  /* 0x0000001100117245 */ /* 0x000fe40000201400 */
[----:B------:R-:W-:Y:S02]  /*04b0*/  I2FP.F32.S32 R18, R18 ;  /* 0x0000001200127245 */ /* 0x000fe40000201400 */
[----:B------:R-:W-:Y:S02]  /*04c0*/  I2FP.F32.S32 R19, R19 ;  /* 0x0000001300137245 */ /* 0x000fe40000201400 */
[----:B------:R-:W-:Y:S02]  /*04d0*/  PRMT R4, R4, 0x7632, R4 ;  /* 0x0000763204047816 */ /* 0x000fe40000000004 */
[----:B------:R-:W-:Y:S02]  /*04e0*/  PRMT R5, R9, 0x7632, R5 ;  /* 0x0000763209057816 */ /* 0x000fe40000000005 */
[----:B------:R-:W-:Y:S01]  /*04f0*/  @!P0 FSEL R36, R36, 9.9999997473787516356e-06, P1 ;  /* 0x3727c5ac24248808 */ /* 0x000fe20000800000 */
[----:B------:R-:W-:Y:S01]  /*0500*/  FFMA R24, R24, R16, R25 ;  /* 0x0000001018187223 */ /* 0x000fe20000000019 */
[----:B------:R-:W-:Y:S01]  /*0510*/  IMAD.U32 R25, R8, 0x10000, RZ ;  /* 0x0001000008197824 */ /* 0x000fe200078e00ff */
[----:B------:R-:W-:Y:S01]  /*0520*/  SHF.L.U32 R8, R5, 0x10, RZ ;  /* 0x0000001005087819 */ /* 0x000fe200000006ff */
[----:B------:R-:W-:Y:S01]  /*0530*/  IMAD.U32 R9, R9, 0x10000, RZ ;  /* 0x0001000009097824 */ /* 0x000fe200078e00ff */
[-C--:B------:R-:W-:Y:S01]  /*0540*/  FMUL R17, R17, R36.reuse ;  /* 0x0000002411117220 */ /* 0x080fe20000400000 */
[----:B------:R-:W-:Y:S01]  /*0550*/  IMAD.U32 R4, R4, 0x10000, RZ ;  /* 0x0001000004047824 */ /* 0x000fe200078e00ff */
[----:B------:R-:W-:Y:S01]  /*0560*/  FMUL R18, R18, R37 ;  /* 0x0000002512127220 */ /* 0x000fe20000400000 */
[----:B------:R-:W-:Y:S01]  /*0570*/  IMAD.U32 R27, R27, 0x10000, RZ ;  /* 0x000100001b1b7824 */ /* 0x000fe200078e00ff */
[----:B------:R-:W-:Y:S01]  /*0580*/  FMUL R19, R19, R36 ;  /* 0x0000002413137220 */ /* 0x000fe20000400000 */
[----:B------:R-:W-:Y:S01]  /*0590*/  FFMA R25, R4, R17, R25 ;  /* 0x0000001104197223 */ /* 0x000fe20000000019 */
[----:B------:R-:W-:Y:S01]  /*05a0*/  FFMA R26, R26, R18, R9 ;  /* 0x000000121a1a7223 */ /* 0x000fe20000000009 */
[----:B-1----:R-:W-:Y:S01]  /*05b0*/  IMAD.WIDE R20, R29, R28, c[0x0][0x178] ;  /* 0x00005e001d147625 */ /* 0x002fe200078e021c */
[----:B------:R-:W-:-:S02]  /*05c0*/  FFMA R27, R27, R19, R8 ;  /* 0x000000131b1b7223 */ /* 0x000fc40000000008 */
[----:B------:R1:W4:Y:S01]  /*05d0*/  LDG.E.128 R16, [R30.64+0x1000] ;  /* 0x001000041e107981 */ /* 0x000322000c1e1d00 */
[----:B------:R-:W-:-:S03]  /*05e0*/  IMAD.WIDE R8, R29, R28, c[0x0][0x180] ;  /* 0x000060001d087625 */ /* 0x000fc600078e021c */
[----:B------:R5:W-:Y:S04]  /*05f0*/  STS.128 [R32.X4], R24 ;  /* 0x0000001820007388 */ /* 0x000be80000004c00 */
[----:B0-----:R-:W4:Y:S04]  /*0600*/  LDG.E.EL.128 R20, [R20.64] ;  /* 0x0000000414147981 */ /* 0x001f28000c2e1d00 */
[----:B-1----:R-:W4:Y:S04]  /*0610*/  LDG.E.128 R28, [R30.64+0x1010] ;  /* 0x001010041e1c7981 */ /* 0x002f28000c1e1d00 */
[----:B-----5:R0:W5:Y:S01]  /*0620*/  LDG.E.EL.128 R24, [R8.64] ;  /* 0x0000000408187981 */ /* 0x020162000c2e1d00 */
[----:B------:R-:W-:Y:S01]  /*0630*/  I2FP.F32.S32 R12, R12 ;  /* 0x0000000c000c7245 */ /* 0x000fe20000201400 */
[C---:B------:R-:W-:Y:S01]  /*0640*/  IMAD.U32 R4, R6.reuse, 0x10000, RZ ;  /* 0x0001000006047824 */ /* 0x040fe200078e00ff */
[----:B------:R-:W-:Y:S01]  /*0650*/  PRMT R6, R6, 0x7632, R6 ;  /* 0x0000763206067816 */ /* 0x000fe20000000006 */
[----:B------:R-:W-:-:S02]  /*0660*/  IMAD.U32 R5, R10, 0x10000, RZ ;  /* 0x000100000a057824 */ /* 0x000fc400078e00ff */
[----:B------:R-:W-:Y:S01]  /*0670*/  FMUL R12, R12, R37 ;  /* 0x000000250c0c7220 */ /* 0x000fe20000400000 */
[----:B------:R-:W-:-:S03]  /*0680*/  I2FP.F32.S32 R14, R14 ;  /* 0x0000000e000e7245 */ /* 0x000fc60000201400 */
[----:B------:R-:W-:Y:S01]  /*0690*/  FFMA R4, R4, R12, R5 ;  /* 0x0000000c04047223 */ /* 0x000fe20000000005 */
[----:B------:R-:W-:Y:S01]  /*06a0*/  IMAD.U32 R5, R6, 0x10000, RZ ;  /* 0x0001000006057824 */ /* 0x000fe200078e00ff */
[----:B------:R-:W-:Y:S01]  /*06b0*/  SHF.L.U32 R6, R7, 0x10, RZ ;  /* 0x0000001007067819 */ /* 0x000fe200000006ff */
[----:B------:R-:W-:Y:S01]  /*06c0*/  FMUL R14, R14, R37 ;  /* 0x000000250e0e7220 */ /* 0x000fe20000400000 */
[----:B0-----:R-:W-:-:S04]  /*06d0*/  IMAD.U32 R9, R11, 0x10000, RZ ;  /* 0x000100000b097824 */ /* 0x001fc800078e00ff */
[----:B------:R-:W-:Y:S01]  /*06e0*/  FFMA R6, R6, R14, R9 ;  /* 0x0000000e06067223 */ /* 0x000fe20000000009 */
[----:B------:R-:W-:Y:S02]  /*06f0*/  I2FP.F32.S32 R13, R13 ;  /* 0x0000000d000d7245 */ /* 0x000fe40000201400 */
[----:B------:R-:W-:Y:S02]  /*0700*/  PRMT R10, R10, 0x7632, R10 ;  /* 0x000076320a0a7816 */ /* 0x000fe4000000000a */
[----:B------:R-:W-:Y:S01]  /*0710*/  PRMT R11, R11, 0x7632, R11 ;  /* 0x000076320b0b7816 */ /* 0x000fe2000000000b */
[----:B------:R-:W-:Y:S02]  /*0720*/  FMUL R13, R13, R36 ;  /* 0x000000240d0d7220 */ /* 0x000fe40000400000 */
[----:B------:R-:W-:-:S04]  /*0730*/  IMAD.U32 R10, R10, 0x10000, RZ ;  /* 0x000100000a0a7824 */ /* 0x000fc800078e00ff */
[----:B------:R-:W-:Y:S01]  /*0740*/  FFMA R5, R5, R13, R10 ;  /* 0x0000000d05057223 */ /* 0x000fe2000000000a */
[----:B------:R-:W-:Y:S01]  /*0750*/  IMAD.U32 R10, R11, 0x10000, RZ ;  /* 0x000100000b0a7824 */ /* 0x000fe200078e00ff */
[----:B------:R-:W-:Y:S02]  /*0760*/  I2FP.F32.S32 R15, R15 ;  /* 0x0000000f000f7245 */ /* 0x000fe40000201400 */
[----:B------:R-:W-:-:S03]  /*0770*/  PRMT R7, R7, 0x7632, R7 ;  /* 0x0000763207077816 */ /* 0x000fc60000000007 */
[----:B------:R-:W-:Y:S02]  /*0780*/  FMUL R36, R15, R36 ;  /* 0x000000240f247220 */ /* 0x000fe40000400000 */
[----:B------:R-:W-:-:S04]  /*0790*/  IMAD.U32 R7, R7, 0x10000, RZ ;  /* 0x0001000007077824 */ /* 0x000fc800078e00ff */
[----:B------:R-:W-:-:S05]  /*07a0*/  FFMA R7, R7, R36, R10 ;  /* 0x0000002407077223 */ /* 0x000fca000000000a */
[----:B------:R0:W-:Y:S01]  /*07b0*/  STS.128 [R32.X4+0x10], R4 ;  /* 0x0000100420007388 */ /* 0x0001e20000004c00 */
[C---:B--2---:R-:W-:Y:S02]  /*07c0*/  IMAD.U32 R9, R35.reuse, 0x10000, RZ ;  /* 0x0001000023097824 */ /* 0x044fe400078e00ff */
[----:B------:R-:W-:-:S03]  /*07d0*/  IMAD.U32 R8, R35, 0x10000, RZ ;  /* 0x0001000023087824 */ /* 0x000fc600078e00ff */
[----:B------:R-:W-:Y:S02]  /*07e0*/  FSETP.GE.AND P1, PT, R9, RZ, PT ;  /* 0x000000ff0900720b */ /* 0x000fe40003f26000 */
[----:B------:R-:W-:Y:S02]  /*07f0*/  FSETP.GE.AND P0, PT, R8, RZ, PT ;  /* 0x000000ff0800720b */ /* 0x000fe40003f06000 */
[C---:B------:R-:W-:Y:S02]  /*0800*/  SEL R8, R35.reuse, RZ, !P1 ;  /* 0x000000ff23087207 */ /* 0x040fe40004800000 */
[----:B------:R-:W-:Y:S01]  /*0810*/  SEL R35, R35, RZ, !P0 ;  /* 0x000000ff23237207 */ /* 0x000fe20004000000 */
[----:B---3--:R-:W-:-:S04]  /*0820*/  IMAD.U32 R9, R34, 0x10000, RZ ;  /* 0x0001000022097824 */ /* 0x008fc800078e00ff */
[----:B------:R-:W-:Y:S01]  /*0830*/  IMAD.U32 R35, R35, 0x10000, RZ ;  /* 0x0001000023237824 */ /* 0x000fe200078e00ff */
[C---:B------:R-:W-:Y:S02]  /*0840*/  FSETP.GTU.AND P2, PT, R9.reuse, RZ, PT ;  /* 0x000000ff0900720b */ /* 0x040fe40003f4c000 */
[----:B------:R-:W-:Y:S01]  /*0850*/  FSETP.GTU.AND P0, PT, R9, RZ, PT ;  /* 0x000000ff0900720b */ /* 0x000fe20003f0c000 */
[----:B------:R-:W-:Y:S01]  /*0860*/  FADD R9, RZ, -R35 ;  /* 0x80000023ff097221 */ /* 0x000fe20000000000 */
[----:B------:R-:W-:Y:S02]  /*0870*/  SHF.L.U32 R8, R8, 0x10, RZ ;  /* 0x0000001008087819 */ /* 0x000fe400000006ff */
[C---:B------:R-:W-:Y:S02]  /*0880*/  SEL R11, R34.reuse, RZ, P0 ;  /* 0x000000ff220b7207 */ /* 0x040fe40000000000 */
[----:B------:R-:W-:Y:S01]  /*0890*/  SEL R34, R34, RZ, P2 ;  /* 0x000000ff22227207 */ /* 0x000fe20001000000 */
[----:B------:R-:W-:Y:S01]  /*08a0*/  FADD R8, RZ, -R8 ;  /* 0x80000008ff087221 */ /* 0x000fe20000000000 */
[----:B------:R-:W-:-:S03]  /*08b0*/  FSETP.NAN.AND P1, PT, R9, R9, PT ;  /* 0x000000090900720b */ /* 0x000fc60003f28000 */
[----:B------:R-:W-:Y:S01]  /*08c0*/  IMAD.U32 R34, R34, 0x10000, RZ ;  /* 0x0001000022227824 */ /* 0x000fe200078e00ff */
[C---:B------:R-:W-:Y:S02]  /*08d0*/  FSETP.NAN.AND P0, PT, R8.reuse, R8, PT ;  /* 0x000000080800720b */ /* 0x040fe40003f08000 */
[----:B------:R-:W-:Y:S02]  /*08e0*/  SHF.L.U32 R11, R11, 0x10, RZ ;  /* 0x000000100b0b7819 */ /* 0x000fe400000006ff */
[----:B------:R-:W-:Y:S02]  /*08f0*/  FSETP.GT.AND P2, PT, R9, R34, PT ;  /* 0x000000220900720b */ /* 0x000fe40003f44000 */
[----:B------:R-:W-:-:S03]  /*0900*/  FSETP.GT.AND P3, PT, R8, R11, PT ;  /* 0x0000000b0800720b */ /* 0x000fc60003f64000 */
[----:B------:R-:W-:-:S04]  /*0910*/  @!P1 FSEL R9, R9, R34, P2 ;  /* 0x0000002209099208 */ /* 0x000fc80001000000 */
[----:B------:R-:W-:Y:S01]  /*0920*/  @!P0 FSEL R8, R8, R11, P3 ;  /* 0x0000000b08088208 */ /* 0x000fe20001800000 */
[----:B0-----:R-:W-:-:S04]  /*0930*/  FMUL R5, R9, 0.0078740157186985015869 ;  /* 0x3c01020409057820 */ /* 0x001fc80000400000 */
[----:B------:R-:W-:Y:S01]  /*0940*/  FMUL R34, R8, 0.0078740157186985015869 ;  /* 0x3c01020408227820 */ /* 0x000fe20000400000 */
[----:B------:R-:W-:-:S04]  /*0950*/  FSETP.GT.AND P1, PT, R5, 9.9999997473787516356e-06, PT ;  /* 0x3727c5ac0500780b */ /* 0x000fc80003f24000 */
[----:B------:R-:W-:Y:S02]  /*0960*/  FSETP.GT.AND P0, PT, R34, 9.9999997473787516356e-06, PT ;  /* 0x3727c5ac2200780b */ /* 0x000fe40003f04000 */
[----:B------:R-:W-:Y:S02]  /*0970*/  FSETP.NAN.AND P2, PT, R5, R5, PT ;  /* 0x000000050500720b */ /* 0x000fe40003f48000 */
[----:B----4-:R-:W-:Y:S02]  /*0980*/  I2FP.F32.S32 R18, R18 ;  /* 0x0000001200127245 */ /* 0x010fe40000201400 */
[----:B------:R-:W-:-:S03]  /*0990*/  I2FP.F32.S32 R16, R16 ;  /* 0x0000001000107245 */ /* 0x000fc60000201400 */
[----:B------:R-:W-:Y:S02]  /*09a0*/  @!P1 FSEL R5, R5, 9.9999997473787516356e-06, P2 ;  /* 0x3727c5ac05059808 */ /* 0x000fe40001000000 */
[----:B------:R-:W-:Y:S02]  /*09b0*/  FSETP.NAN.AND P1, PT, R34, R34, PT ;  /* 0x000000222200720b */ /* 0x000fe40003f28000 */
[----:B------:R-:W-:Y:S02]  /*09c0*/  I2FP.F32.S32 R17, R17 ;  /* 0x0000001100117245 */ /* 0x000fe40000201400 */
[----:B------:R-:W-:Y:S02]  /*09d0*/  I2FP.F32.S32 R28, R28 ;  /* 0x0000001c001c7245 */ /* 0x000fe40000201400 */
[----:B------:R-:W-:Y:S02]  /*09e0*/  I2FP.F32.S32 R30, R30 ;  /* 0x0000001e001e7245 */ /* 0x000fe40000201400 */
[----:B------:R-:W-:-:S02]  /*09f0*/  PRMT R11, R20, 0x7632, R11 ;  /* 0x00007632140b7816 */ /* 0x000fc4000000000b */
[----:B------:R-:W-:Y:S02]  /*0a00*/  @!P0 FSEL R34, R34, 9.9999997473787516356e-06, P1 ;  /* 0x3727c5ac22228808 */ /* 0x000fe40000800000 */
[C---:B-----5:R-:W-:Y:S01]  /*0a10*/  PRMT R4, R24.reuse, 0x7632, R4 ;  /* 0x0000763218047816 */ /* 0x060fe20000000004 */
[----:B------:R-:W-:Y:S01]  /*0a20*/  IMAD.U32 R7, R24, 0x10000, RZ ;  /* 0x0001000018077824 */ /* 0x000fe200078e00ff */
[C---:B------:R-:W-:Y:S01]  /*0a30*/  PRMT R6, R25.reuse, 0x7632, R6 ;  /* 0x0000763219067816 */ /* 0x040fe20000000006 */
[----:B------:R-:W-:Y:S01]  /*0a40*/  IMAD.U32 R24, R25, 0x10000, RZ ;  /* 0x0001000019187824 */ /* 0x000fe200078e00ff */
[----:B------:R-:W-:Y:S01]  /*0a50*/  PRMT R8, R26, 0x7632, R8 ;  /* 0x000076321a087816 */ /* 0x000fe20000000008 */
[-C--:B------:R-:W-:Y:S01]  /*0a60*/  FMUL R25, R18, R5.reuse ;  /* 0x0000000512197220 */ /* 0x080fe20000400000 */
[----:B------:R-:W-:Y:S01]  /*0a70*/  SHF.L.U32 R13, R26, 0x10, RZ ;  /* 0x000000101a0d7819 */ /* 0x000fe200000006ff */
[----:B------:R-:W-:Y:S01]  /*0a80*/  FMUL R26, R16, R5 ;  /* 0x00000005101a7220 */ /* 0x000fe20000400000 */
[----:B------:R-:W-:Y:S01]  /*0a90*/  I2FP.F32.S32 R19, R19 ;  /* 0x0000001300137245 */ /* 0x000fe20000201400 */
[-C--:B------:R-:W-:Y:S01]  /*0aa0*/  FMUL R18, R28, R5.reuse ;  /* 0x000000051c127220 */ /* 0x080fe20000400000 */
[----:B------:R-:W-:Y:S01]  /*0ab0*/  PRMT R12, R21, 0x7632, R12 ;  /* 0x00007632150c7816 */ /* 0x000fe2000000000c */
[----:B------:R-:W-:Y:S01]  /*0ac0*/  FMUL R16, R30, R5 ;  /* 0x000000051e107220 */ /* 0x000fe20000400000 */
[----:B------:R-:W-:Y:S01]  /*0ad0*/  SHF.L.U32 R28, R4, 0x10, RZ ;  /* 0x00000010041c7819 */ /* 0x000fe200000006ff */
[----:B------:R-:W-:Y:S01]  /*0ae0*/  IMAD.U32 R5, R11, 0x10000, RZ ;  /* 0x000100000b057824 */ /* 0x000fe200078e00ff */
[-C--:B------:R-:W-:Y:S01]  /*0af0*/  FMUL R17, R17, R34.reuse ;  /* 0x0000002211117220 */ /* 0x080fe20000400000 */
[----:B------:R-:W-:Y:S01]  /*0b00*/  IMAD.U32 R20, R20, 0x10000, RZ ;  /* 0x0001000014147824 */ /* 0x000fe200078e00ff */
[C---:B------:R-:W-:Y:S01]  /*0b10*/  PRMT R15, R27.reuse, 0x7632, R15 ;  /* 0x000076321b0f7816 */ /* 0x040fe2000000000f */
[----:B------:R-:W-:Y:S01]  /*0b20*/  IMAD.U32 R14, R27, 0x10000, RZ ;  /* 0x000100001b0e7824 */ /* 0x000fe200078e00ff */
[----:B------:R-:W-:Y:S01]  /*0b30*/  PRMT R9, R22, 0x7632, R9 ;  /* 0x0000763216097816 */ /* 0x000fe20000000009 */
[----:B------:R-:W-:Y:S01]  /*0b40*/  IMAD.U32 R12, R12, 0x10000, RZ ;  /* 0x000100000c0c7824 */ /* 0x000fe200078e00ff */
[----:B------:R-:W-:Y:S01]  /*0b50*/  FMUL R19, R19, R34 ;  /* 0x0000002213137220 */ /* 0x000fe20000400000 */
[----:B------:R-:W-:Y:S01]  /*0b60*/  IMAD.U32 R27, R6, 0x10000, RZ ;  /* 0x00010000061b7824 */ /* 0x000fe200078e00ff */
[----:B------:R-:W-:Y:S01]  /*0b70*/  FFMA R5, R5, R17, R28 ;  /* 0x0000001105057223 */ /* 0x000fe2000000001c */
[----:B------:R-:W-:Y:S01]  /*0b80*/  PRMT R10, R23, 0x7632, R10 ;  /* 0x00007632170a7816 */ /* 0x000fe2000000000a */
[----:B------:R-:W-:Y:S01]  /*0b90*/  IMAD.SHL.U32 R28, R3, 0x4, RZ ;  /* 0x00000004031c7824 */ /* 0x000fe200078e00ff */
[----:B------:R-:W-:Y:S01]  /*0ba0*/  I2FP.F32.S32 R29, R29 ;  /* 0x0000001d001d7245 */ /* 0x000fe20000201400 */
[----:B------:R-:W-:Y:S01]  /*0bb0*/  FFMA R4, R20, R26, R7 ;  /* 0x0000001a14047223 */ /* 0x000fe20000000007 */
[----:B------:R-:W-:Y:S01]  /*0bc0*/  I2FP.F32.S32 R31, R31 ;  /* 0x0000001f001f7245 */ /* 0x000fe20000201400 */
[----:B------:R-:W-:Y:S01]  /*0bd0*/  FFMA R7, R12, R19, R27 ;  /* 0x000000130c077223 */ /* 0x000fe2000000001b */
[----:B------:R-:W-:Y:S01]  /*0be0*/  IMAD.U32 R12, R9, 0x10000, RZ ;  /* 0x00010000090c7824 */ /* 0x000fe200078e00ff */
[----:B------:R-:W-:Y:S01]  /*0bf0*/  SHF.L.U32 R22, R22, 0x10, RZ ;  /* 0x0000001016167819 */ /* 0x000fe200000006ff */
[----:B------:R-:W-:Y:S01]  /*0c00*/  IMAD.U32 R15, R15, 0x10000, RZ ;  /* 0x000100000f0f7824 */ /* 0x000fe200078e00ff */
[----:B------:R-:W-:Y:S01]  /*0c10*/  SHF.L.U32 R9, R8, 0x10, RZ ;  /* 0x0000001008097819 */ /* 0x000fe200000006ff */
[----:B------:R-:W-:Y:S01]  /*0c20*/  IMAD.U32 R23, R23, 0x10000, RZ ;  /* 0x0001000017177824 */ /* 0x000fe200078e00ff */
[-C--:B------:R-:W-:Y:S01]  /*0c30*/  FMUL R29, R29, R34.reuse ;  /* 0x000000221d1d7220 */ /* 0x080fe20000400000 */
[----:B------:R-:W-:Y:S01]  /*0c40*/  FMUL R11, R31, R34 ;  /* 0x000000221f0b7220 */ /* 0x000fe20000400000 */
[----:B------:R-:W-:Y:S01]  /*0c50*/  IMAD.U32 R20, R10, 0x10000, RZ ;  /* 0x000100000a147824 */ /* 0x000fe200078e00ff */
[----:B------:R-:W-:Y:S01]  /*0c60*/  LOP3.LUT R28, R28, 0x1fc, RZ, 0xc0, !PT ;  /* 0x000001fc1c1c7812 */ /* 0x000fe200078ec0ff */
[----:B------:R-:W-:Y:S01]  /*0c70*/  FFMA R8, R22, R18, R13 ;  /* 0x0000001216087223 */ /* 0x000fe2000000000d */
[----:B------:R-:W-:Y:S01]  /*0c80*/  FFMA R9, R12, R29, R9 ;  /* 0x0000001d0c097223 */ /* 0x000fe20000000009 */
[----:B------:R-:W-:Y:S01]  /*0c90*/  FFMA R10, R23, R16, R14 ;  /* 0x00000010170a7223 */ /* 0x000fe2000000000e */
[----:B------:R-:W-:Y:S01]  /*0ca0*/  BAR.SYNC.DEFER_BLOCKING 0x0 ;  /* 0x0000000000007b1d */ /* 0x000fe20000010000 */
[----:B------:R-:W-:Y:S01]  /*0cb0*/  FFMA R11, R20, R11, R15 ;  /* 0x0000000b140b7223 */ /* 0x000fe2000000000f */
[----:B------:R-:W-:-:S04]  /*0cc0*/  IMAD.U32 R21, R21, 0x10000, RZ ;  /* 0x0001000015157824 */ /* 0x000fc800078e00ff */
[----:B------:R-:W0:Y:S04]  /*0cd0*/  LDS.128 R16, [R28.X4] ;  /* 0x000000001c107984 */ /* 0x000e280000004c00 */
[----:B------:R-:W1:Y:S04]  /*0ce0*/  LDS.128 R12, [R28.X4+0x800] ;  /* 0x000800001c0c7984 */ /* 0x000e680000004c00 */
[----:B------:R-:W-:Y:S01]  /*0cf0*/  BAR.SYNC.DEFER_BLOCKING 0x0 ;  /* 0x0000000000007b1d */ /* 0x000fe20000010000 */
[----:B------:R-:W-:-:S05]  /*0d00*/  FFMA R6, R21, R25, R24 ;  /* 0x0000001915067223 */ /* 0x000fca0000000018 */
[----:B------:R-:W-:Y:S04]  /*0d10*/  STS.128 [R32.X4], R4 ;  /* 0x0000000420007388 */ /* 0x000fe80000004c00 */
[----:B------:R-:W-:Y:S04]  /*0d20*/  STS.128 [R32.X4+0x10], R8 ;  /* 0x0000100820007388 */ /* 0x000fe80000004c00 */
[----:B------:R-:W-:Y:S06]  /*0d30*/  BAR.SYNC.DEFER_BLOCKING 0x0 ;  /* 0x0000000000007b1d */ /* 0x000fec0000010000 */
[----:B------:R-:W2:Y:S04]  /*0d40*/  LDS.128 R24, [R28.X4] ;  /* 0x000000001c187984 */ /* 0x000ea80000004c00 */
[----:B------:R-:W3:Y:S01]  /*0d50*/  LDS.128 R20, [R28.X4+0x800] ;  /* 0x000800001c147984 */ /* 0x000ee20000004c00 */
[----:B------:R-:W-:-:S04]  /*0d60*/  LOP3.LUT R33, R28, R33, RZ, 0xfc, !PT ;  /* 0x000000211c217212 */ /* 0x000fc800078efcff */
[C---:B------:R-:W-:Y:S01]  /*0d70*/  LEA R30, P0, R33.reuse, c[0x0][0x188], 0x2 ;  /* 0x00006200211e7a11 */ /* 0x040fe200078010ff */
[----:B------:R-:W-:-:S03]  /*0d80*/  IMAD.WIDE R2, R33, R2, c[0x0][0x188] ;  /* 0x0000620021027625 */ /* 0x000fc600078e0202 */
[----:B------:R-:W-:Y:S02]  /*0d90*/  LEA.HI.X R31, R33, c[0x0][0x18c], R0, 0x2, P0 ;  /* 0x00006300211f7a11 */ /* 0x000fe400000f1400 */
[----:B0-----:R-:W-:Y:S04]  /*0da0*/  STG.E.128 [R2.64], R16 ;  /* 0x0000001002007986 */ /* 0x001fe8000c101d04 */
[----:B-1----:R-:W-:Y:S04]  /*0db0*/  STG.E.128 [R30.64+0x800], R12 ;  /* 0x0008000c1e007986 */ /* 0x002fe8000c101d04 */
[----:B--2---:R-:W-:Y:S04]  /*0dc0*/  STG.E.128 [R2.64+0x1000], R24 ;  /* 0x0010001802007986 */ /* 0x004fe8000c101d04 */
[----:B---3--:R-:W-:Y:S01]  /*0dd0*/  STG.E.128 [R2.64+0x1800], R20 ;  /* 0x0018001402007986 */ /* 0x008fe2000c101d04 */
[----:B------:R-:W-:Y:S05]  /*0de0*/  EXIT ;  /* 0x000000000000794d */ /* 0x000fea0003800000 */
.L_x_0:
[----:B------:R-:W-:-:S00]  /*0df0*/  BRA `(.L_x_0) ;  /* 0xfffffff000007947 */ /* 0x000fc0000383ffff */
[----:B------:R-:W-:-:S00]  /*0e00*/  NOP ;  /* 0x0000000000007918 */ /* 0x000fc00000000000 */
[----:B------:R-:W-:-:S00]  /*0e10*/  NOP ;  /* 0x0000000000007918 */ /* 0x000fc00000000000 */
[----:B------:R-:W-:-:S00]  /*0e20*/  NOP ;  /* 0x0000000000007918 */ /* 0x000fc00000000000 */
[----:B------:R-:W-:-:S00]  /*0e30*/  NOP ;  /* 0x0000000000007918 */ /* 0x000fc00000000000 */
[----:B------:R-:W-:-:S00]  /*0e40*/  NOP ;  /* 0x0000000000007918 */ /* 0x000fc00000000000 */
[----:B------:R-:W-:-:S00]  /*0e50*/  NOP ;  /* 0x0000000000007918 */ /* 0x000fc00000000000 */
[----:B------:R-:W-:-:S00]  /*0e60*/  NOP ;  /* 0x0000000000007918 */ /* 0x000fc00000000000 */
[----:B------:R-:W-:-:S00]  /*0e70*/  NOP ;  /* 0x0000000000007918 */ /* 0x000fc00000000000 */
.L_x_1:


//--------------------- .nv.shared.triton_        --------------------------
	.section	.nv.shared.triton_,"aw",@nobits
	.sectionflags	@""
	.align	16
